//
// Generated by NVIDIA NVVM Compiler
//
// Compiler Build ID: CL-36424714
// Cuda compilation tools, release 13.0, V13.0.88
// Based on NVVM 20.0.0
//

.version 9.0
.target sm_100
.address_size 64

	// .globl	_Z11helloKernelv
.extern .func  (.param .b32 func_retval0) vprintf
(
	.param .b64 vprintf_param_0,
	.param .b64 vprintf_param_1
)
;
.global .align 1 .b8 $str[22] = {72, 101, 108, 108, 111, 32, 102, 114, 111, 109, 32, 116, 104, 114, 101, 97, 100, 32, 37, 105, 10};

.visible .entry _Z11helloKernelv()
{
	.local .align 8 .b8 	__local_depot0[8];
	.reg .b64 	%SP;
	.reg .b64 	%SPL;
	.reg .b32 	%r<7>;
	.reg .b64 	%rd<5>;

	mov.u64 	%SPL, __local_depot0;
	cvta.local.u64 	%SP, %SPL;
	add.u64 	%rd1, %SP, 0;
	add.u64 	%rd2, %SPL, 0;
	mov.u32 	%r1, %ctaid.x;
	mov.u32 	%r2, %ntid.x;
	mov.u32 	%r3, %tid.x;
	mad.lo.s32 	%r4, %r1, %r2, %r3;
	st.local.u32 	[%rd2], %r4;
	mov.u64 	%rd3, $str;
	cvta.global.u64 	%rd4, %rd3;
	{ // callseq 0, 0
	.param .b64 param0;
	st.param.b64 	[param0], %rd4;
	.param .b64 param1;
	st.param.b64 	[param1], %rd1;
	.param .b32 retval0;
	call.uni (retval0), 
	vprintf, 
	(
	param0, 
	param1
	);
	ld.param.b32 	%r5, [retval0];
	} // callseq 0
	ret;

}


// ===== COMPILED SASS (sm_100) =====

	.target	sm_100

	.elftype	@"ET_EXEC"


//--------------------- .note.nv.tkinfo           --------------------------
	.section	.note.nv.tkinfo,"",@"SHT_NOTE"
	.sectionflags	@"SHF_NOTE_NV_TKINFO"
	.tkinfo
        /*0018*/ 	.word	0x00000002
        /*0030*/ 	.string	""
        /*0030*/ 	.string	"ptxas"
        /*0030*/ 	.string	"Cuda compilation tools, release 13.0, V13.0.88"
        /*0030*/ 	.string	"Build cuda_13.0.r13.0/compiler.36424714_0"
        /*0030*/ 	.string	"-arch sm_100 -m 64 "



//--------------------- .note.nv.cuinfo           --------------------------
	.section	.note.nv.cuinfo,"",@"SHT_NOTE"
	.sectionflags	@"SHF_NOTE_NV_CUINFO"
        /*0018*/ 	.short	0x0002
        /*001a*/ 	.short	0x0064
        /*001c*/ 	.short	0x0082
	.zero		2


//--------------------- .nv.info                  --------------------------
	.section	.nv.info,"",@"SHT_CUDA_INFO"
	.align	4


	//----- nvinfo : EIATTR_REGCOUNT
	.align		4
        /*0000*/ 	.byte	0x04, 0x2f
        /*0002*/ 	.short	(.L_2 - .L_1)
	.align		4
.L_1:
        /*0004*/ 	.word	index@(_Z11helloKernelv)
        /*0008*/ 	.word	0x00000018


	//----- nvinfo : EIATTR_FRAME_SIZE
	.align		4
.L_2:
        /*000c*/ 	.byte	0x04, 0x11
        /*000e*/ 	.short	(.L_4 - .L_3)
	.align		4
.L_3:
        /*0010*/ 	.word	index@(_Z11helloKernelv)
        /*0014*/ 	.word	0x00000008


	//----- nvinfo : EIATTR_MIN_STACK_SIZE
	.align		4
.L_4:
        /*0018*/ 	.byte	0x04, 0x12
        /*001a*/ 	.short	(.L_6 - .L_5)
	.align		4
.L_5:
        /*001c*/ 	.word	index@(_Z11helloKernelv)
        /*0020*/ 	.word	0x00000008
.L_6:


//--------------------- .nv.compat                --------------------------
	.section	.nv.compat,"",@"SHT_CUDA_COMPAT_INFO"
	.align	4
        /*0000*/ 	.byte	0x02, 0x09, 0x00, 0x00, 0x02, 0x02, 0x01, 0x00, 0x02, 0x05, 0x05, 0x00, 0x03, 0x07, 0x01, 0x01
        /*0010*/ 	.byte	0x02, 0x03, 0x00, 0x00, 0x02, 0x06, 0x01, 0x00, 0x04, 0x0b, 0x08, 0x00, 0x09, 0x00, 0x00, 0x00
        /*0020*/ 	.byte	0x00, 0x00, 0x00, 0x00


//--------------------- .nv.info._Z11helloKernelv --------------------------
	.section	.nv.info._Z11helloKernelv,"",@"SHT_CUDA_INFO"
	.sectionflags	@""
	.align	4


	//----- nvinfo : EIATTR_CUDA_API_VERSION
	.align		4
        /*0000*/ 	.byte	0x04, 0x37
        /*0002*/ 	.short	(.L_8 - .L_7)
.L_7:
        /*0004*/ 	.word	0x00000082


	//----- nvinfo : EIATTR_SPARSE_MMA_MASK
	.align		4
.L_8:
        /*0008*/ 	.byte	0x03, 0x50
        /*000a*/ 	.short	0x0000


	//----- nvinfo : EIATTR_MAXREG_COUNT
	.align		4
        /*000c*/ 	.byte	0x03, 0x1b
        /*000e*/ 	.short	0x00ff


	//----- nvinfo : EIATTR_EXTERNS
	.align		4
        /*0010*/ 	.byte	0x04, 0x0f
        /*0012*/ 	.short	(.L_10 - .L_9)


	//   ....[0]....
	.align		4
.L_9:
        /*0014*/ 	.word	index@(vprintf)


	//----- nvinfo : EIATTR_MERCURY_ISA_VERSION
	.align		4
.L_10:
        /*0018*/ 	.byte	0x03, 0x5f
        /*001a*/ 	.short	0x0101


	//----- nvinfo : EIATTR_VRC_CTA_INIT_COUNT
	.align		4
        /*001c*/ 	.byte	0x02, 0x4a
	.zero		1
	.zero		1


	//----- nvinfo : EIATTR_SYSCALL_OFFSETS
	.align		4
        /*0020*/ 	.byte	0x04, 0x46
        /*0022*/ 	.short	(.L_12 - .L_11)


	//   ....[0]....
.L_11:
        /*0024*/ 	.word	0x00000110


	//----- nvinfo : EIATTR_EXIT_INSTR_OFFSETS
	.align		4
.L_12:
        /*0028*/ 	.byte	0x04, 0x1c
        /*002a*/ 	.short	(.L_14 - .L_13)


	//   ....[0]....
.L_13:
        /*002c*/ 	.word	0x00000120


	//----- nvinfo : EIATTR_SW_WAR
	.align		4
.L_14:
        /*0030*/ 	.byte	0x04, 0x36
        /*0032*/ 	.short	(.L_16 - .L_15)
.L_15:
        /*0034*/ 	.word	0x00000008
.L_16:


//--------------------- .nv.callgraph             --------------------------
	.section	.nv.callgraph,"",@"SHT_CUDA_CALLGRAPH"
	.align	4
	.sectionentsize	8
	.align		4
        /*0000*/ 	.word	0x00000000
	.align		4
        /*0004*/ 	.word	0xffffffff
	.align		4
        /*0008*/ 	.word	index@(_Z11helloKernelv)
	.align		4
        /*000c*/ 	.word	index@(vprintf)
	.align		4
        /*0010*/ 	.word	0x00000000
	.align		4
        /*0014*/ 	.word	0xfffffffe
	.align		4
        /*0018*/ 	.word	0x00000000
	.align		4
        /*001c*/ 	.word	0xfffffffd
	.align		4
        /*0020*/ 	.word	0x00000000
	.align		4
        /*0024*/ 	.word	0xfffffffc


//--------------------- .nv.constant4             --------------------------
	.section	.nv.constant4,"a",@progbits
	.align	8
	.align		8
.nv.constant4:
        /*0000*/ 	.dword	vprintf
	.align		8
        /*0008*/ 	.dword	$str


//--------------------- .text._Z11helloKernelv    --------------------------
	.section	.text._Z11helloKernelv,"ax",@progbits
	.align	128
        .global         _Z11helloKernelv
        .type           _Z11helloKernelv,@function
        .size           _Z11helloKernelv,(.L_x_2 - _Z11helloKernelv)
        .other          _Z11helloKernelv,@"STO_CUDA_ENTRY STV_DEFAULT"
_Z11helloKernelv:
.text._Z11helloKernelv:
[----:B------:R-:W0:Y:S01]  /*0000*/  LDC R1, c[0x0][0x37c] ;  /* 0x0000df00ff017b82 */ /* 0x000e220000000800 */
[----:B------:R-:W1:Y:S01]  /*0010*/  S2R R3, SR_TID.X ;  /* 0x0000000000037919 */ /* 0x000e620000002100 */
[----:B------:R-:W2:Y:S06]  /*0020*/  LDCU UR5, c[0x0][0x2fc] ;  /* 0x00005f80ff0577ac */ /* 0x000eac0008000800 */
[----:B------:R-:W1:Y:S01]  /*0030*/  S2UR UR6, SR_CTAID.X ;  /* 0x00000000000679c3 */ /* 0x000e620000002500 */
[----:B------:R-:W-:Y:S01]  /*0040*/  MOV R2, 0x0 ;  /* 0x0000000000027802 */ /* 0x000fe20000000f00 */
[----:B0-----:R-:W-:Y:S01]  /*0050*/  VIADD R1, R1, 0xfffffff8 ;  /* 0xfffffff801017836 */ /* 0x001fe20000000000 */
[----:B------:R-:W0:Y:S05]  /*0060*/  LDCU UR4, c[0x0][0x2f8] ;  /* 0x00005f00ff0477ac */ /* 0x000e2a0008000800 */
[----:B------:R-:W1:Y:S01]  /*0070*/  LDC R0, c[0x0][0x360] ;  /* 0x0000d800ff007b82 */ /* 0x000e620000000800 */
[----:B0-----:R-:W-:-:S05]  /*0080*/  IADD3 R6, P0, PT, R1, UR4, RZ ;  /* 0x0000000401067c10 */ /* 0x001fca000ff1e0ff */
[----:B--2---:R-:W-:Y:S02]  /*0090*/  IMAD.X R7, RZ, RZ, UR5, P0 ;  /* 0x00000005ff077e24 */ /* 0x004fe400080e06ff */
[----:B-1----:R-:W-:Y:S01]  /*00a0*/  IMAD R0, R0, UR6, R3 ;  /* 0x0000000600007c24 */ /* 0x002fe2000f8e0203 */
[----:B------:R-:W0:Y:S01]  /*00b0*/  LDCU.64 UR6, c[0x4][0x8] ;  /* 0x01000100ff0677ac */ /* 0x000e220008000a00 */
[----:B------:R-:W1:Y:S03]  /*00c0*/  LDC.64 R2, c[0x4][R2] ;  /* 0x0100000002027b82 */ /* 0x000e660000000a00 */
[----:B------:R2:W-:Y:S01]  /*00d0*/  STL [R1], R0 ;  /* 0x0000000001007387 */ /* 0x0005e20000100800 */
[----:B0-----:R-:W-:Y:S01]  /*00e0*/  IMAD.U32 R4, RZ, RZ, UR6 ;  /* 0x00000006ff047e24 */ /* 0x001fe2000f8e00ff */
[----:B--2---:R-:W-:-:S07]  /*00f0*/  MOV R5, UR7 ;  /* 0x0000000700057c02 */ /* 0x004fce0008000f00 */
[----:B------:R-:W-:-:S07]  /*0100*/  LEPC R20, `(.L_x_0) ;  /* 0x000000001014794e */ /* 0x000fce0000000000 */
[----:B-1----:R-:W-:Y:S05]  /*0110*/  CALL.ABS.NOINC R2 ;  /* 0x0000000002007343 */ /* 0x002fea0003c00000 */
.L_x_0:
[----:B------:R-:W-:Y:S05]  /*0120*/  EXIT ;  /* 0x000000000000794d */ /* 0x000fea0003800000 */
.L_x_1:
[----:B------:R-:W-:-:S00]  /*0130*/  BRA `(.L_x_1) ;  /* 0xfffffffc00fc7947 */ /* 0x000fc0000383ffff */
[----:B------:R-:W-:-:S00]  /*0140*/  NOP ;  /* 0x0000000000007918 */ /* 0x000fc00000000000 */
        /* <DEDUP_REMOVED lines=11> */
.L_x_2:


//--------------------- .nv.global.init           --------------------------
	.section	.nv.global.init,"aw",@progbits
.nv.global.init:
	.type		$str,@object
	.size		$str,(.L_0 - $str)
$str:
        /*0000*/ 	.byte	0x48, 0x65, 0x6c, 0x6c, 0x6f, 0x20, 0x66, 0x72, 0x6f, 0x6d, 0x20, 0x74, 0x68, 0x72, 0x65, 0x61
        /*0010*/ 	.byte	0x64, 0x20, 0x25, 0x69, 0x0a, 0x00
.L_0:


//--------------------- .nv.shared.reserved.0     --------------------------
	.section	.nv.shared.reserved.0,"aw",@nobits
	.weak		__nv_reservedSMEM_offset_0_alias
	.size		__nv_reservedSMEM_offset_0_alias, 0, 64
	.other		__nv_reservedSMEM_offset_0_alias,@"STO_CUDA_RESERVED_SHARED STV_DEFAULT"
__nv_reservedSMEM_offset_0_alias:
	.zero		0
	.zero		64


//--------------------- .nv.constant0._Z11helloKernelv --------------------------
	.section	.nv.constant0._Z11helloKernelv,"a",@progbits
	.sectionflags	@""
	.align	4
.nv.constant0._Z11helloKernelv:
	.zero		896


//--------------------- SYMBOLS --------------------------

	.type		.nv.reservedSmem.offset0,@object
	.size		.nv.reservedSmem.offset0,0x4
	.type		vprintf,@function
